//
// Generated by NVIDIA NVVM Compiler
//
// Compiler Build ID: CL-36424714
// Cuda compilation tools, release 13.0, V13.0.88
// Based on NVVM 20.0.0
//

.version 9.0
.target sm_100
.address_size 64

	// .globl	_Z3addPiS_S_

.visible .entry _Z3addPiS_S_(
	.param .u64 .ptr .align 1 _Z3addPiS_S__param_0,
	.param .u64 .ptr .align 1 _Z3addPiS_S__param_1,
	.param .u64 .ptr .align 1 _Z3addPiS_S__param_2
)
{
	.reg .b32 	%r<5>;
	.reg .b64 	%rd<11>;

	ld.param.u64 	%rd1, [_Z3addPiS_S__param_0];
	ld.param.u64 	%rd2, [_Z3addPiS_S__param_1];
	ld.param.u64 	%rd3, [_Z3addPiS_S__param_2];
	cvta.to.global.u64 	%rd4, %rd3;
	cvta.to.global.u64 	%rd5, %rd2;
	cvta.to.global.u64 	%rd6, %rd1;
	mov.u32 	%r1, %tid.x;
	mul.wide.u32 	%rd7, %r1, 4;
	add.s64 	%rd8, %rd6, %rd7;
	ld.global.u32 	%r2, [%rd8];
	add.s64 	%rd9, %rd5, %rd7;
	ld.global.u32 	%r3, [%rd9];
	add.s32 	%r4, %r3, %r2;
	add.s64 	%rd10, %rd4, %rd7;
	st.global.u32 	[%rd10], %r4;
	bar.sync 	0;
	ret;

}


// ===== COMPILED SASS (sm_100) =====

	.target	sm_100

	.elftype	@"ET_EXEC"


//--------------------- .note.nv.tkinfo           --------------------------
	.section	.note.nv.tkinfo,"",@"SHT_NOTE"
	.sectionflags	@"SHF_NOTE_NV_TKINFO"
	.tkinfo
        /*0018*/ 	.word	0x00000002
        /*0030*/ 	.string	""
        /*0030*/ 	.string	"ptxas"
        /*0030*/ 	.string	"Cuda compilation tools, release 13.0, V13.0.88"
        /*0030*/ 	.string	"Build cuda_13.0.r13.0/compiler.36424714_0"
        /*0030*/ 	.string	"-arch sm_100 -m 64 "



//--------------------- .note.nv.cuinfo           --------------------------
	.section	.note.nv.cuinfo,"",@"SHT_NOTE"
	.sectionflags	@"SHF_NOTE_NV_CUINFO"
        /*0018*/ 	.short	0x0002
        /*001a*/ 	.short	0x0064
        /*001c*/ 	.short	0x0082
	.zero		2


//--------------------- .nv.info                  --------------------------
	.section	.nv.info,"",@"SHT_CUDA_INFO"
	.align	4


	//----- nvinfo : EIATTR_REGCOUNT
	.align		4
        /*0000*/ 	.byte	0x04, 0x2f
        /*0002*/ 	.short	(.L_1 - .L_0)
	.align		4
.L_0:
        /*0004*/ 	.word	index@(_Z3addPiS_S_)
        /*0008*/ 	.word	0x0000000c


	//----- nvinfo : EIATTR_FRAME_SIZE
	.align		4
.L_1:
        /*000c*/ 	.byte	0x04, 0x11
        /*000e*/ 	.short	(.L_3 - .L_2)
	.align		4
.L_2:
        /*0010*/ 	.word	index@(_Z3addPiS_S_)
        /*0014*/ 	.word	0x00000000


	//----- nvinfo : EIATTR_MIN_STACK_SIZE
	.align		4
.L_3:
        /*0018*/ 	.byte	0x04, 0x12
        /*001a*/ 	.short	(.L_5 - .L_4)
	.align		4
.L_4:
        /*001c*/ 	.word	index@(_Z3addPiS_S_)
        /*0020*/ 	.word	0x00000000
.L_5:


//--------------------- .nv.compat                --------------------------
	.section	.nv.compat,"",@"SHT_CUDA_COMPAT_INFO"
	.align	4
        /*0000*/ 	.byte	0x02, 0x09, 0x00, 0x00, 0x02, 0x02, 0x01, 0x00, 0x02, 0x05, 0x05, 0x00, 0x03, 0x07, 0x01, 0x01
        /*0010*/ 	.byte	0x02, 0x03, 0x00, 0x00, 0x02, 0x06, 0x01, 0x00, 0x04, 0x0b, 0x08, 0x00, 0x09, 0x00, 0x00, 0x00
        /*0020*/ 	.byte	0x00, 0x00, 0x00, 0x00


//--------------------- .nv.info._Z3addPiS_S_     --------------------------
	.section	.nv.info._Z3addPiS_S_,"",@"SHT_CUDA_INFO"
	.sectionflags	@""
	.align	4


	//----- nvinfo : EIATTR_CUDA_API_VERSION
	.align		4
        /*0000*/ 	.byte	0x04, 0x37
        /*0002*/ 	.short	(.L_7 - .L_6)
.L_6:
        /*0004*/ 	.word	0x00000082


	//----- nvinfo : EIATTR_KPARAM_INFO
	.align		4
.L_7:
        /*0008*/ 	.byte	0x04, 0x17
        /*000a*/ 	.short	(.L_9 - .L_8)
.L_8:
        /*000c*/ 	.word	0x00000000
        /*0010*/ 	.short	0x0002
        /*0012*/ 	.short	0x0010
        /*0014*/ 	.byte	0x00, 0xf5, 0x21, 0x00


	//----- nvinfo : EIATTR_KPARAM_INFO
	.align		4
.L_9:
        /*0018*/ 	.byte	0x04, 0x17
        /*001a*/ 	.short	(.L_11 - .L_10)
.L_10:
        /*001c*/ 	.word	0x00000000
        /*0020*/ 	.short	0x0001
        /*0022*/ 	.short	0x0008
        /*0024*/ 	.byte	0x00, 0xf5, 0x21, 0x00


	//----- nvinfo : EIATTR_KPARAM_INFO
	.align		4
.L_11:
        /*0028*/ 	.byte	0x04, 0x17
        /*002a*/ 	.short	(.L_13 - .L_12)
.L_12:
        /*002c*/ 	.word	0x00000000
        /*0030*/ 	.short	0x0000
        /*0032*/ 	.short	0x0000
        /*0034*/ 	.byte	0x00, 0xf5, 0x21, 0x00


	//----- nvinfo : EIATTR_SPARSE_MMA_MASK
	.align		4
.L_13:
        /*0038*/ 	.byte	0x03, 0x50
        /*003a*/ 	.short	0x0000


	//----- nvinfo : EIATTR_MAXREG_COUNT
	.align		4
        /*003c*/ 	.byte	0x03, 0x1b
        /*003e*/ 	.short	0x00ff


	//----- nvinfo : EIATTR_NUM_BARRIERS
	.align		4
        /*0040*/ 	.byte	0x02, 0x4c
        /*0042*/ 	.byte	0x01
	.zero		1


	//----- nvinfo : EIATTR_MERCURY_ISA_VERSION
	.align		4
        /*0044*/ 	.byte	0x03, 0x5f
        /*0046*/ 	.short	0x0101


	//----- nvinfo : EIATTR_VRC_CTA_INIT_COUNT
	.align		4
        /*0048*/ 	.byte	0x02, 0x4a
	.zero		1
	.zero		1


	//----- nvinfo : EIATTR_EXIT_INSTR_OFFSETS
	.align		4
        /*004c*/ 	.byte	0x04, 0x1c
        /*004e*/ 	.short	(.L_15 - .L_14)


	//   ....[0]....
.L_14:
        /*0050*/ 	.word	0x000000e0


	//----- nvinfo : EIATTR_CBANK_PARAM_SIZE
	.align		4
.L_15:
        /*0054*/ 	.byte	0x03, 0x19
        /*0056*/ 	.short	0x0018


	//----- nvinfo : EIATTR_PARAM_CBANK
	.align		4
        /*0058*/ 	.byte	0x04, 0x0a
        /*005a*/ 	.short	(.L_17 - .L_16)
	.align		4
.L_16:
        /*005c*/ 	.word	index@(.nv.constant0._Z3addPiS_S_)
        /*0060*/ 	.short	0x0380
        /*0062*/ 	.short	0x0018


	//----- nvinfo : EIATTR_SW_WAR
	.align		4
.L_17:
        /*0064*/ 	.byte	0x04, 0x36
        /*0066*/ 	.short	(.L_19 - .L_18)
.L_18:
        /*0068*/ 	.word	0x00000008
.L_19:


//--------------------- .nv.callgraph             --------------------------
	.section	.nv.callgraph,"",@"SHT_CUDA_CALLGRAPH"
	.align	4
	.sectionentsize	8
	.align		4
        /*0000*/ 	.word	0x00000000
	.align		4
        /*0004*/ 	.word	0xffffffff
	.align		4
        /*0008*/ 	.word	0x00000000
	.align		4
        /*000c*/ 	.word	0xfffffffe
	.align		4
        /*0010*/ 	.word	0x00000000
	.align		4
        /*0014*/ 	.word	0xfffffffd
	.align		4
        /*0018*/ 	.word	0x00000000
	.align		4
        /*001c*/ 	.word	0xfffffffc


//--------------------- .text._Z3addPiS_S_        --------------------------
	.section	.text._Z3addPiS_S_,"ax",@progbits
	.align	128
        .global         _Z3addPiS_S_
        .type           _Z3addPiS_S_,@function
        .size           _Z3addPiS_S_,(.L_x_1 - _Z3addPiS_S_)
        .other          _Z3addPiS_S_,@"STO_CUDA_ENTRY STV_DEFAULT"
_Z3addPiS_S_:
.text._Z3addPiS_S_:
[----:B------:R-:W-:Y:S01]  /*0000*/  LDC R1, c[0x0][0x37c] ;  /* 0x0000df00ff017b82 */ /* 0x000fe20000000800 */
[----:B------:R-:W0:Y:S07]  /*0010*/  S2R R9, SR_TID.X ;  /* 0x0000000000097919 */ /* 0x000e2e0000002100 */
[----:B------:R-:W0:Y:S01]  /*0020*/  LDC.64 R2, c[0x0][0x380] ;  /* 0x0000e000ff027b82 */ /* 0x000e220000000a00 */
[----:B------:R-:W1:Y:S07]  /*0030*/  LDCU.64 UR4, c[0x0][0x358] ;  /* 0x00006b00ff0477ac */ /* 0x000e6e0008000a00 */
[----:B------:R-:W2:Y:S08]  /*0040*/  LDC.64 R4, c[0x0][0x388] ;  /* 0x0000e200ff047b82 */ /* 0x000eb00000000a00 */
[----:B------:R-:W3:Y:S01]  /*0050*/  LDC.64 R6, c[0x0][0x390] ;  /* 0x0000e400ff067b82 */ /* 0x000ee20000000a00 */
[----:B0-----:R-:W-:-:S04]  /*0060*/  IMAD.WIDE.U32 R2, R9, 0x4, R2 ;  /* 0x0000000409027825 */ /* 0x001fc800078e0002 */
[C---:B--2---:R-:W-:Y:S02]  /*0070*/  IMAD.WIDE.U32 R4, R9.reuse, 0x4, R4 ;  /* 0x0000000409047825 */ /* 0x044fe400078e0004 */
[----:B-1----:R-:W2:Y:S04]  /*0080*/  LDG.E R2, desc[UR4][R2.64] ;  /* 0x0000000402027981 */ /* 0x002ea8000c1e1900 */
[----:B------:R-:W2:Y:S01]  /*0090*/  LDG.E R5, desc[UR4][R4.64] ;  /* 0x0000000404057981 */ /* 0x000ea2000c1e1900 */
[----:B---3--:R-:W-:Y:S01]  /*00a0*/  IMAD.WIDE.U32 R6, R9, 0x4, R6 ;  /* 0x0000000409067825 */ /* 0x008fe200078e0006 */
[----:B--2---:R-:W-:-:S05]  /*00b0*/  IADD3 R9, PT, PT, R2, R5, RZ ;  /* 0x0000000502097210 */ /* 0x004fca0007ffe0ff */
[----:B------:R-:W-:Y:S01]  /*00c0*/  STG.E desc[UR4][R6.64], R9 ;  /* 0x0000000906007986 */ /* 0x000fe2000c101904 */
[----:B------:R-:W-:Y:S06]  /*00d0*/  BAR.SYNC.DEFER_BLOCKING 0x0 ;  /* 0x0000000000007b1d */ /* 0x000fec0000010000 */
[----:B------:R-:W-:Y:S05]  /*00e0*/  EXIT ;  /* 0x000000000000794d */ /* 0x000fea0003800000 */
.L_x_0:
[----:B------:R-:W-:-:S00]  /*00f0*/  BRA `(.L_x_0) ;  /* 0xfffffffc00fc7947 */ /* 0x000fc0000383ffff */
[----:B------:R-:W-:-:S00]  /*0100*/  NOP ;  /* 0x0000000000007918 */ /* 0x000fc00000000000 */
[----:B------:R-:W-:-:S00]  /*0110*/  NOP ;  /* 0x0000000000007918 */ /* 0x000fc00000000000 */
[----:B------:R-:W-:-:S00]  /*0120*/  NOP ;  /* 0x0000000000007918 */ /* 0x000fc00000000000 */
[----:B------:R-:W-:-:S00]  /*0130*/  NOP ;  /* 0x0000000000007918 */ /* 0x000fc00000000000 */
[----:B------:R-:W-:-:S00]  /*0140*/  NOP ;  /* 0x0000000000007918 */ /* 0x000fc00000000000 */
[----:B------:R-:W-:-:S00]  /*0150*/  NOP ;  /* 0x0000000000007918 */ /* 0x000fc00000000000 */
[----:B------:R-:W-:-:S00]  /*0160*/  NOP ;  /* 0x0000000000007918 */ /* 0x000fc00000000000 */
[----:B------:R-:W-:-:S00]  /*0170*/  NOP ;  /* 0x0000000000007918 */ /* 0x000fc00000000000 */
.L_x_1:


//--------------------- .nv.shared.reserved.0     --------------------------
	.section	.nv.shared.reserved.0,"aw",@nobits
	.weak		__nv_reservedSMEM_offset_0_alias
	.size		__nv_reservedSMEM_offset_0_alias, 0, 64
	.other		__nv_reservedSMEM_offset_0_alias,@"STO_CUDA_RESERVED_SHARED STV_DEFAULT"
__nv_reservedSMEM_offset_0_alias:
	.zero		0
	.zero		64


//--------------------- .nv.constant0._Z3addPiS_S_ --------------------------
	.section	.nv.constant0._Z3addPiS_S_,"a",@progbits
	.sectionflags	@""
	.align	4
.nv.constant0._Z3addPiS_S_:
	.zero		920


//--------------------- SYMBOLS --------------------------

	.type		.nv.reservedSmem.offset0,@object
	.size		.nv.reservedSmem.offset0,0x4
